//
// Generated by NVIDIA NVVM Compiler
//
// Compiler Build ID: CL-36424714
// Cuda compilation tools, release 13.0, V13.0.88
// Based on NVVM 20.0.0
//

.version 9.0
.target sm_100
.address_size 64

	// .globl	_Z14prepare_pointsP6__halfS0_Pj

.visible .entry _Z14prepare_pointsP6__halfS0_Pj(
	.param .u64 .ptr .align 1 _Z14prepare_pointsP6__halfS0_Pj_param_0,
	.param .u64 .ptr .align 1 _Z14prepare_pointsP6__halfS0_Pj_param_1,
	.param .u64 .ptr .align 1 _Z14prepare_pointsP6__halfS0_Pj_param_2
)
{
	.reg .b16 	%rs<3>;
	.reg .b32 	%r<19>;
	.reg .b64 	%rd<12>;
	.reg .b64 	%fd<7>;

	ld.param.u64 	%rd1, [_Z14prepare_pointsP6__halfS0_Pj_param_0];
	ld.param.u64 	%rd2, [_Z14prepare_pointsP6__halfS0_Pj_param_1];
	ld.param.u64 	%rd3, [_Z14prepare_pointsP6__halfS0_Pj_param_2];
	cvta.to.global.u64 	%rd4, %rd2;
	cvta.to.global.u64 	%rd5, %rd1;
	cvta.to.global.u64 	%rd6, %rd3;
	mov.u32 	%r1, %ctaid.x;
	mov.u32 	%r2, %ntid.x;
	mov.u32 	%r3, %tid.x;
	mad.lo.s32 	%r4, %r1, %r2, %r3;
	mul.wide.s32 	%rd7, %r4, 4;
	add.s64 	%rd8, %rd6, %rd7;
	ld.global.u32 	%r5, [%rd8];
	shl.b32 	%r6, %r5, 13;
	xor.b32  	%r7, %r6, %r5;
	shr.u32 	%r8, %r7, 17;
	xor.b32  	%r9, %r8, %r7;
	shl.b32 	%r10, %r9, 5;
	xor.b32  	%r11, %r10, %r9;
	st.global.u32 	[%rd8], %r11;
	cvt.rn.f64.u32 	%fd3, %r11;
	div.rn.f64 	%fd4, %fd3, 0d41EFFFFFFFE00000;
	div.rn.f64 	%fd1, %fd4, 0d4024000000000000;
	// begin inline asm
	{  cvt.rn.f16.f64 %rs1, %fd1;}

	// end inline asm
	mul.wide.s32 	%rd9, %r4, 2;
	add.s64 	%rd10, %rd5, %rd9;
	st.global.u16 	[%rd10], %rs1;
	ld.global.u32 	%r12, [%rd8];
	shl.b32 	%r13, %r12, 13;
	xor.b32  	%r14, %r13, %r12;
	shr.u32 	%r15, %r14, 17;
	xor.b32  	%r16, %r15, %r14;
	shl.b32 	%r17, %r16, 5;
	xor.b32  	%r18, %r17, %r16;
	st.global.u32 	[%rd8], %r18;
	cvt.rn.f64.u32 	%fd5, %r18;
	div.rn.f64 	%fd6, %fd5, 0d41EFFFFFFFE00000;
	div.rn.f64 	%fd2, %fd6, 0d4024000000000000;
	// begin inline asm
	{  cvt.rn.f16.f64 %rs2, %fd2;}

	// end inline asm
	add.s64 	%rd11, %rd4, %rd9;
	st.global.u16 	[%rd11], %rs2;
	ret;

}
	// .globl	_Z11UpdateTwiceP6__halfS0_S_S_S_S_
.visible .entry _Z11UpdateTwiceP6__halfS0_S_S_S_S_(
	.param .u64 .ptr .align 1 _Z11UpdateTwiceP6__halfS0_S_S_S_S__param_0,
	.param .u64 .ptr .align 1 _Z11UpdateTwiceP6__halfS0_S_S_S_S__param_1,
	.param .align 2 .b8 _Z11UpdateTwiceP6__halfS0_S_S_S_S__param_2[2],
	.param .align 2 .b8 _Z11UpdateTwiceP6__halfS0_S_S_S_S__param_3[2],
	.param .align 2 .b8 _Z11UpdateTwiceP6__halfS0_S_S_S_S__param_4[2],
	.param .align 2 .b8 _Z11UpdateTwiceP6__halfS0_S_S_S_S__param_5[2]
)
{
	.reg .b16 	%rs<64>;
	.reg .b32 	%r<5>;
	.reg .b64 	%rd<8>;

	ld.param.u16 	%rs44, [_Z11UpdateTwiceP6__halfS0_S_S_S_S__param_5];
	ld.param.u16 	%rs59, [_Z11UpdateTwiceP6__halfS0_S_S_S_S__param_4];
	ld.param.u16 	%rs35, [_Z11UpdateTwiceP6__halfS0_S_S_S_S__param_3];
	ld.param.u16 	%rs3, [_Z11UpdateTwiceP6__halfS0_S_S_S_S__param_2];
	ld.param.u64 	%rd1, [_Z11UpdateTwiceP6__halfS0_S_S_S_S__param_0];
	ld.param.u64 	%rd2, [_Z11UpdateTwiceP6__halfS0_S_S_S_S__param_1];
	cvta.to.global.u64 	%rd3, %rd2;
	cvta.to.global.u64 	%rd4, %rd1;
	mov.u32 	%r1, %ctaid.x;
	mov.u32 	%r2, %ntid.x;
	mov.u32 	%r3, %tid.x;
	mad.lo.s32 	%r4, %r1, %r2, %r3;
	mul.wide.s32 	%rd5, %r4, 2;
	add.s64 	%rd6, %rd4, %rd5;
	add.s64 	%rd7, %rd3, %rd5;
	ld.global.u16 	%rs6, [%rd7];
	ld.global.u16 	%rs11, [%rd6];
	// begin inline asm
	{sub.f16 %rs1,%rs35,%rs3;
}
	// end inline asm
	// begin inline asm
	{mul.f16 %rs4,%rs35,%rs6;
}
	// end inline asm
	// begin inline asm
	{mul.f16 %rs7,%rs4,%rs59;
}
	// end inline asm
	// begin inline asm
	{add.f16 %rs10,%rs11,%rs7;
}
	// end inline asm
	// begin inline asm
	{mul.f16 %rs13,%rs44,%rs10;
}
	// end inline asm
	// begin inline asm
	{mul.f16 %rs16,%rs13,%rs10;
}
	// end inline asm
	// begin inline asm
	{mul.f16 %rs19,%rs16,%rs10;
}
	// end inline asm
	// begin inline asm
	{mul.f16 %rs22,%rs1,%rs10;
}
	// end inline asm
	// begin inline asm
	{add.f16 %rs25,%rs19,%rs22;
}
	// end inline asm
	// begin inline asm
	{mul.f16 %rs28,%rs59,%rs25;
}
	// end inline asm
	// begin inline asm
	{sub.f16 %rs31,%rs6,%rs28;
}
	// end inline asm
	// begin inline asm
	{mul.f16 %rs34,%rs35,%rs31;
}
	// end inline asm
	// begin inline asm
	{mul.f16 %rs37,%rs34,%rs59;
}
	// end inline asm
	// begin inline asm
	{add.f16 %rs40,%rs10,%rs37;
}
	// end inline asm
	// begin inline asm
	{mul.f16 %rs43,%rs44,%rs40;
}
	// end inline asm
	// begin inline asm
	{mul.f16 %rs46,%rs43,%rs40;
}
	// end inline asm
	// begin inline asm
	{mul.f16 %rs49,%rs46,%rs40;
}
	// end inline asm
	// begin inline asm
	{mul.f16 %rs52,%rs1,%rs40;
}
	// end inline asm
	// begin inline asm
	{add.f16 %rs55,%rs49,%rs52;
}
	// end inline asm
	// begin inline asm
	{mul.f16 %rs58,%rs59,%rs55;
}
	// end inline asm
	// begin inline asm
	{sub.f16 %rs61,%rs31,%rs58;
}
	// end inline asm
	st.global.u16 	[%rd6], %rs40;
	st.global.u16 	[%rd7], %rs61;
	ret;

}


// ===== COMPILED SASS (sm_100) =====

	.target	sm_100

	.elftype	@"ET_EXEC"


//--------------------- .note.nv.tkinfo           --------------------------
	.section	.note.nv.tkinfo,"",@"SHT_NOTE"
	.sectionflags	@"SHF_NOTE_NV_TKINFO"
	.tkinfo
        /*0018*/ 	.word	0x00000002
        /*0030*/ 	.string	""
        /*0030*/ 	.string	"ptxas"
        /*0030*/ 	.string	"Cuda compilation tools, release 13.0, V13.0.88"
        /*0030*/ 	.string	"Build cuda_13.0.r13.0/compiler.36424714_0"
        /*0030*/ 	.string	"-arch sm_100 -m 64 "



//--------------------- .note.nv.cuinfo           --------------------------
	.section	.note.nv.cuinfo,"",@"SHT_NOTE"
	.sectionflags	@"SHF_NOTE_NV_CUINFO"
        /*0018*/ 	.short	0x0002
        /*001a*/ 	.short	0x0064
        /*001c*/ 	.short	0x0082
	.zero		2


//--------------------- .nv.info                  --------------------------
	.section	.nv.info,"",@"SHT_CUDA_INFO"
	.align	4


	//----- nvinfo : EIATTR_REGCOUNT
	.align		4
        /*0000*/ 	.byte	0x04, 0x2f
        /*0002*/ 	.short	(.L_1 - .L_0)
	.align		4
.L_0:
        /*0004*/ 	.word	index@(_Z14prepare_pointsP6__halfS0_Pj)
        /*0008*/ 	.word	0x0000001b


	//----- nvinfo : EIATTR_FRAME_SIZE
	.align		4
.L_1:
        /*000c*/ 	.byte	0x04, 0x11
        /*000e*/ 	.short	(.L_3 - .L_2)
	.align		4
.L_2:
        /*0010*/ 	.word	index@($__internal_0_$__cuda_sm20_div_rn_f64_full)
        /*0014*/ 	.word	0x00000000


	//----- nvinfo : EIATTR_FRAME_SIZE
	.align		4
.L_3:
        /*0018*/ 	.byte	0x04, 0x11
        /*001a*/ 	.short	(.L_5 - .L_4)
	.align		4
.L_4:
        /*001c*/ 	.word	index@(_Z14prepare_pointsP6__halfS0_Pj)
        /*0020*/ 	.word	0x00000000


	//----- nvinfo : EIATTR_REGCOUNT
	.align		4
.L_5:
        /*0024*/ 	.byte	0x04, 0x2f
        /*0026*/ 	.short	(.L_7 - .L_6)
	.align		4
.L_6:
        /*0028*/ 	.word	index@(_Z11UpdateTwiceP6__halfS0_S_S_S_S_)
        /*002c*/ 	.word	0x0000000d


	//----- nvinfo : EIATTR_FRAME_SIZE
	.align		4
.L_7:
        /*0030*/ 	.byte	0x04, 0x11
        /*0032*/ 	.short	(.L_9 - .L_8)
	.align		4
.L_8:
        /*0034*/ 	.word	index@(_Z11UpdateTwiceP6__halfS0_S_S_S_S_)
        /*0038*/ 	.word	0x00000000


	//----- nvinfo : EIATTR_MIN_STACK_SIZE
	.align		4
.L_9:
        /*003c*/ 	.byte	0x04, 0x12
        /*003e*/ 	.short	(.L_11 - .L_10)
	.align		4
.L_10:
        /*0040*/ 	.word	index@(_Z11UpdateTwiceP6__halfS0_S_S_S_S_)
        /*0044*/ 	.word	0x00000000


	//----- nvinfo : EIATTR_MIN_STACK_SIZE
	.align		4
.L_11:
        /*0048*/ 	.byte	0x04, 0x12
        /*004a*/ 	.short	(.L_13 - .L_12)
	.align		4
.L_12:
        /*004c*/ 	.word	index@(_Z14prepare_pointsP6__halfS0_Pj)
        /*0050*/ 	.word	0x00000000
.L_13:


//--------------------- .nv.compat                --------------------------
	.section	.nv.compat,"",@"SHT_CUDA_COMPAT_INFO"
	.align	4
        /*0000*/ 	.byte	0x02, 0x09, 0x00, 0x00, 0x02, 0x02, 0x01, 0x00, 0x02, 0x05, 0x05, 0x00, 0x03, 0x07, 0x01, 0x01
        /*0010*/ 	.byte	0x02, 0x03, 0x00, 0x00, 0x02, 0x06, 0x01, 0x00, 0x04, 0x0b, 0x08, 0x00, 0x01, 0x00, 0x00, 0x00
        /*0020*/ 	.byte	0x00, 0x00, 0x00, 0x00


//--------------------- .nv.info._Z11UpdateTwiceP6__halfS0_S_S_S_S_ --------------------------
	.section	.nv.info._Z11UpdateTwiceP6__halfS0_S_S_S_S_,"",@"SHT_CUDA_INFO"
	.sectionflags	@""
	.align	4


	//----- nvinfo : EIATTR_CUDA_API_VERSION
	.align		4
        /*0000*/ 	.byte	0x04, 0x37
        /*0002*/ 	.short	(.L_15 - .L_14)
.L_14:
        /*0004*/ 	.word	0x00000082


	//----- nvinfo : EIATTR_KPARAM_INFO
	.align		4
.L_15:
        /*0008*/ 	.byte	0x04, 0x17
        /*000a*/ 	.short	(.L_17 - .L_16)
.L_16:
        /*000c*/ 	.word	0x00000000
        /*0010*/ 	.short	0x0005
        /*0012*/ 	.short	0x0016
        /*0014*/ 	.byte	0x00, 0xf0, 0x09, 0x00


	//----- nvinfo : EIATTR_KPARAM_INFO
	.align		4
.L_17:
        /*0018*/ 	.byte	0x04, 0x17
        /*001a*/ 	.short	(.L_19 - .L_18)
.L_18:
        /*001c*/ 	.word	0x00000000
        /*0020*/ 	.short	0x0004
        /*0022*/ 	.short	0x0014
        /*0024*/ 	.byte	0x00, 0xf0, 0x09, 0x00


	//----- nvinfo : EIATTR_KPARAM_INFO
	.align		4
.L_19:
        /*0028*/ 	.byte	0x04, 0x17
        /*002a*/ 	.short	(.L_21 - .L_20)
.L_20:
        /*002c*/ 	.word	0x00000000
        /*0030*/ 	.short	0x0003
        /*0032*/ 	.short	0x0012
        /*0034*/ 	.byte	0x00, 0xf0, 0x09, 0x00


	//----- nvinfo : EIATTR_KPARAM_INFO
	.align		4
.L_21:
        /*0038*/ 	.byte	0x04, 0x17
        /*003a*/ 	.short	(.L_23 - .L_22)
.L_22:
        /*003c*/ 	.word	0x00000000
        /*0040*/ 	.short	0x0002
        /*0042*/ 	.short	0x0010
        /*0044*/ 	.byte	0x00, 0xf0, 0x09, 0x00


	//----- nvinfo : EIATTR_KPARAM_INFO
	.align		4
.L_23:
        /*0048*/ 	.byte	0x04, 0x17
        /*004a*/ 	.short	(.L_25 - .L_24)
.L_24:
        /*004c*/ 	.word	0x00000000
        /*0050*/ 	.short	0x0001
        /*0052*/ 	.short	0x0008
        /*0054*/ 	.byte	0x00, 0xf5, 0x21, 0x00


	//----- nvinfo : EIATTR_KPARAM_INFO
	.align		4
.L_25:
        /*0058*/ 	.byte	0x04, 0x17
        /*005a*/ 	.short	(.L_27 - .L_26)
.L_26:
        /*005c*/ 	.word	0x00000000
        /*0060*/ 	.short	0x0000
        /*0062*/ 	.short	0x0000
        /*0064*/ 	.byte	0x00, 0xf5, 0x21, 0x00


	//----- nvinfo : EIATTR_SPARSE_MMA_MASK
	.align		4
.L_27:
        /*0068*/ 	.byte	0x03, 0x50
        /*006a*/ 	.short	0x0000


	//----- nvinfo : EIATTR_MAXREG_COUNT
	.align		4
        /*006c*/ 	.byte	0x03, 0x1b
        /*006e*/ 	.short	0x00ff


	//----- nvinfo : EIATTR_MERCURY_ISA_VERSION
	.align		4
        /*0070*/ 	.byte	0x03, 0x5f
        /*0072*/ 	.short	0x0101


	//----- nvinfo : EIATTR_VRC_CTA_INIT_COUNT
	.align		4
        /*0074*/ 	.byte	0x02, 0x4a
	.zero		1
	.zero		1


	//----- nvinfo : EIATTR_EXIT_INSTR_OFFSETS
	.align		4
        /*0078*/ 	.byte	0x04, 0x1c
        /*007a*/ 	.short	(.L_29 - .L_28)


	//   ....[0]....
.L_28:
        /*007c*/ 	.word	0x000001f0


	//----- nvinfo : EIATTR_CBANK_PARAM_SIZE
	.align		4
.L_29:
        /*0080*/ 	.byte	0x03, 0x19
        /*0082*/ 	.short	0x0018


	//----- nvinfo : EIATTR_PARAM_CBANK
	.align		4
        /*0084*/ 	.byte	0x04, 0x0a
        /*0086*/ 	.short	(.L_31 - .L_30)
	.align		4
.L_30:
        /*0088*/ 	.word	index@(.nv.constant0._Z11UpdateTwiceP6__halfS0_S_S_S_S_)
        /*008c*/ 	.short	0x0380
        /*008e*/ 	.short	0x0018


	//----- nvinfo : EIATTR_SW_WAR
	.align		4
.L_31:
        /*0090*/ 	.byte	0x04, 0x36
        /*0092*/ 	.short	(.L_33 - .L_32)
.L_32:
        /*0094*/ 	.word	0x00000008
.L_33:


//--------------------- .nv.info._Z14prepare_pointsP6__halfS0_Pj --------------------------
	.section	.nv.info._Z14prepare_pointsP6__halfS0_Pj,"",@"SHT_CUDA_INFO"
	.sectionflags	@""
	.align	4


	//----- nvinfo : EIATTR_CUDA_API_VERSION
	.align		4
        /*0000*/ 	.byte	0x04, 0x37
        /*0002*/ 	.short	(.L_35 - .L_34)
.L_34:
        /*0004*/ 	.word	0x00000082


	//----- nvinfo : EIATTR_KPARAM_INFO
	.align		4
.L_35:
        /*0008*/ 	.byte	0x04, 0x17
        /*000a*/ 	.short	(.L_37 - .L_36)
.L_36:
        /*000c*/ 	.word	0x00000000
        /*0010*/ 	.short	0x0002
        /*0012*/ 	.short	0x0010
        /*0014*/ 	.byte	0x00, 0xf5, 0x21, 0x00


	//----- nvinfo : EIATTR_KPARAM_INFO
	.align		4
.L_37:
        /*0018*/ 	.byte	0x04, 0x17
        /*001a*/ 	.short	(.L_39 - .L_38)
.L_38:
        /*001c*/ 	.word	0x00000000
        /*0020*/ 	.short	0x0001
        /*0022*/ 	.short	0x0008
        /*0024*/ 	.byte	0x00, 0xf5, 0x21, 0x00


	//----- nvinfo : EIATTR_KPARAM_INFO
	.align		4
.L_39:
        /*0028*/ 	.byte	0x04, 0x17
        /*002a*/ 	.short	(.L_41 - .L_40)
.L_40:
        /*002c*/ 	.word	0x00000000
        /*0030*/ 	.short	0x0000
        /*0032*/ 	.short	0x0000
        /*0034*/ 	.byte	0x00, 0xf5, 0x21, 0x00


	//----- nvinfo : EIATTR_SPARSE_MMA_MASK
	.align		4
.L_41:
        /*0038*/ 	.byte	0x03, 0x50
        /*003a*/ 	.short	0x0000


	//----- nvinfo : EIATTR_MAXREG_COUNT
	.align		4
        /*003c*/ 	.byte	0x03, 0x1b
        /*003e*/ 	.short	0x00ff


	//----- nvinfo : EIATTR_MERCURY_ISA_VERSION
	.align		4
        /*0040*/ 	.byte	0x03, 0x5f
        /*0042*/ 	.short	0x0101


	//----- nvinfo : EIATTR_VRC_CTA_INIT_COUNT
	.align		4
        /*0044*/ 	.byte	0x02, 0x4a
	.zero		1
	.zero		1


	//----- nvinfo : EIATTR_EXIT_INSTR_OFFSETS
	.align		4
        /*0048*/ 	.byte	0x04, 0x1c
        /*004a*/ 	.short	(.L_43 - .L_42)


	//   ....[0]....
.L_42:
        /*004c*/ 	.word	0x00000820


	//----- nvinfo : EIATTR_CRS_STACK_SIZE
	.align		4
.L_43:
        /*0050*/ 	.byte	0x04, 0x1e
        /*0052*/ 	.short	(.L_45 - .L_44)
.L_44:
        /*0054*/ 	.word	0x00000000


	//----- nvinfo : EIATTR_CBANK_PARAM_SIZE
	.align		4
.L_45:
        /*0058*/ 	.byte	0x03, 0x19
        /*005a*/ 	.short	0x0018


	//----- nvinfo : EIATTR_PARAM_CBANK
	.align		4
        /*005c*/ 	.byte	0x04, 0x0a
        /*005e*/ 	.short	(.L_47 - .L_46)
	.align		4
.L_46:
        /*0060*/ 	.word	index@(.nv.constant0._Z14prepare_pointsP6__halfS0_Pj)
        /*0064*/ 	.short	0x0380
        /*0066*/ 	.short	0x0018


	//----- nvinfo : EIATTR_SW_WAR
	.align		4
.L_47:
        /*0068*/ 	.byte	0x04, 0x36
        /*006a*/ 	.short	(.L_49 - .L_48)
.L_48:
        /*006c*/ 	.word	0x00000008
.L_49:


//--------------------- .nv.callgraph             --------------------------
	.section	.nv.callgraph,"",@"SHT_CUDA_CALLGRAPH"
	.align	4
	.sectionentsize	8
	.align		4
        /*0000*/ 	.word	0x00000000
	.align		4
        /*0004*/ 	.word	0xffffffff
	.align		4
        /*0008*/ 	.word	0x00000000
	.align		4
        /*000c*/ 	.word	0xfffffffe
	.align		4
        /*0010*/ 	.word	0x00000000
	.align		4
        /*0014*/ 	.word	0xfffffffd
	.align		4
        /*0018*/ 	.word	0x00000000
	.align		4
        /*001c*/ 	.word	0xfffffffc


//--------------------- .text._Z11UpdateTwiceP6__halfS0_S_S_S_S_ --------------------------
	.section	.text._Z11UpdateTwiceP6__halfS0_S_S_S_S_,"ax",@progbits
	.align	128
        .global         _Z11UpdateTwiceP6__halfS0_S_S_S_S_
        .type           _Z11UpdateTwiceP6__halfS0_S_S_S_S_,@function
        .size           _Z11UpdateTwiceP6__halfS0_S_S_S_S_,(.L_x_16 - _Z11UpdateTwiceP6__halfS0_S_S_S_S_)
        .other          _Z11UpdateTwiceP6__halfS0_S_S_S_S_,@"STO_CUDA_ENTRY STV_DEFAULT"
_Z11UpdateTwiceP6__halfS0_S_S_S_S_:
.text._Z11UpdateTwiceP6__halfS0_S_S_S_S_:
[----:B------:R-:W-:Y:S01]  /*0000*/  LDC R1, c[0x0][0x37c] ;  /* 0x0000df00ff017b82 */ /* 0x000fe20000000800 */
[----:B------:R-:W0:Y:S07]  /*0010*/  S2R R0, SR_TID.X ;  /* 0x0000000000007919 */ /* 0x000e2e0000002100 */
[----:B------:R-:W0:Y:S01]  /*0020*/  S2UR UR6, SR_CTAID.X ;  /* 0x00000000000679c3 */ /* 0x000e220000002500 */
[----:B------:R-:W1:Y:S07]  /*0030*/  LDCU.64 UR4, c[0x0][0x358] ;  /* 0x00006b00ff0477ac */ /* 0x000e6e0008000a00 */
[----:B------:R-:W0:Y:S08]  /*0040*/  LDC R5, c[0x0][0x360] ;  /* 0x0000d800ff057b82 */ /* 0x000e300000000800 */
[----:B------:R-:W2:Y:S08]  /*0050*/  LDC.64 R2, c[0x0][0x388] ;  /* 0x0000e200ff027b82 */ /* 0x000eb00000000a00 */
[----:B------:R-:W3:Y:S01]  /*0060*/  LDC.64 R6, c[0x0][0x380] ;  /* 0x0000e000ff067b82 */ /* 0x000ee20000000a00 */
[----:B0-----:R-:W-:-:S04]  /*0070*/  IMAD R5, R5, UR6, R0 ;  /* 0x0000000605057c24 */ /* 0x001fc8000f8e0200 */
[----:B--2---:R-:W-:-:S05]  /*0080*/  IMAD.WIDE R2, R5, 0x2, R2 ;  /* 0x0000000205027825 */ /* 0x004fca00078e0202 */
[----:B-1----:R-:W2:Y:S01]  /*0090*/  LDG.E.U16 R9, desc[UR4][R2.64] ;  /* 0x0000000402097981 */ /* 0x002ea2000c1e1500 */
[----:B---3--:R-:W-:Y:S02]  /*00a0*/  IMAD.WIDE R6, R5, 0x2, R6 ;  /* 0x0000000205067825 */ /* 0x008fe400078e0206 */
[----:B------:R-:W2:Y:S03]  /*00b0*/  LDC.64 R4, c[0x0][0x390] ;  /* 0x0000e400ff047b82 */ /* 0x000ea60000000a00 */
[----:B------:R-:W3:Y:S01]  /*00c0*/  LDG.E.U16 R0, desc[UR4][R6.64] ;  /* 0x0000000406007981 */ /* 0x000ee2000c1e1500 */
[----:B--2---:R-:W-:-:S04]  /*00d0*/  HMUL2 R8, R9.H0_H0, R4.H1_H1 ;  /* 0x3000000409087232 */ /* 0x004fc80000000800 */
[-C--:B---3--:R-:W-:Y:S02]  /*00e0*/  HFMA2 R8, R8.H0_H0, R5.reuse.H0_H0, R0.H0_H0 ;  /* 0x2000000508087231 */ /* 0x088fe40000040800 */
[----:B------:R-:W-:Y:S02]  /*00f0*/  HADD2 R0, R4.H1_H1, -R4.H0_H0 ;  /* 0xa000000404007230 */ /* 0x000fe40000000c00 */
[----:B------:R-:W-:-:S05]  /*0100*/  HMUL2 R10, R8.H0_H0, R5.H1_H1 ;  /* 0x30000005080a7232 */ /* 0x000fca0000000800 */
[----:B------:R-:W-:-:S05]  /*0110*/  PRMT R10, R10, 0x5410, R0 ;  /* 0x000054100a0a7816 */ /* 0x000fca0000000000 */
[----:B------:R-:W-:-:S04]  /*0120*/  HMUL2 R10, R10, R8.H0_H0 ;  /* 0x200000080a0a7232 */ /* 0x000fc80000000000 */
[----:B------:R-:W-:-:S04]  /*0130*/  HFMA2 R10, R10.H0_H0, R8.H0_H0, R10.H1_H1 ;  /* 0x200000080a0a7231 */ /* 0x000fc8000006080a */
[----:B------:R-:W-:-:S04]  /*0140*/  HFMA2 R10, -R10.H0_H0, R5.H0_H0, R9.H0_H0 ;  /* 0x200000050a0a7231 */ /* 0x000fc80000040909 */
[----:B------:R-:W-:-:S04]  /*0150*/  HMUL2 R4, R10.H0_H0, R4.H1_H1 ;  /* 0x300000040a047232 */ /* 0x000fc80000000800 */
[----:B------:R-:W-:-:S05]  /*0160*/  HFMA2 R4, R4.H0_H0, R5.H0_H0, R8.H0_H0 ;  /* 0x2000000504047231 */ /* 0x000fca0000040808 */
[----:B------:R-:W-:-:S04]  /*0170*/  PRMT R4, R4, 0x5410, R0 ;  /* 0x0000541004047816 */ /* 0x000fc80000000000 */
[----:B------:R-:W-:-:S05]  /*0180*/  PRMT R9, R5, 0x5432, R4 ;  /* 0x0000543205097816 */ /* 0x000fca0000000004 */
[----:B------:R-:W-:-:S04]  /*0190*/  HFMA2 R0, R4, R9, -RZ ;  /* 0x0000000904007231 */ /* 0x000fc800001000ff */
[----:B------:R-:W-:-:S04]  /*01a0*/  HMUL2 R8, R0.H0_H0, R4.H0_H0 ;  /* 0x2000000400087232 */ /* 0x000fc80000000800 */
[----:B------:R-:W-:-:S04]  /*01b0*/  HFMA2 R8, R8.H0_H0, R4.H0_H0, R0.H1_H1 ;  /* 0x2000000408087231 */ /* 0x000fc80000060800 */
[----:B------:R-:W-:Y:S01]  /*01c0*/  HFMA2 R8, -R8.H0_H0, R5.H0_H0, R10.H0_H0 ;  /* 0x2000000508087231 */ /* 0x000fe2000004090a */
[----:B------:R-:W-:Y:S04]  /*01d0*/  STG.E.U16 desc[UR4][R6.64], R4 ;  /* 0x0000000406007986 */ /* 0x000fe8000c101504 */
[----:B------:R-:W-:Y:S01]  /*01e0*/  STG.E.U16 desc[UR4][R2.64], R8 ;  /* 0x0000000802007986 */ /* 0x000fe2000c101504 */
[----:B------:R-:W-:Y:S05]  /*01f0*/  EXIT ;  /* 0x000000000000794d */ /* 0x000fea0003800000 */
.L_x_0:
[----:B------:R-:W-:-:S00]  /*0200*/  BRA `(.L_x_0) ;  /* 0xfffffffc00fc7947 */ /* 0x000fc0000383ffff */
[----:B------:R-:W-:-:S00]  /*0210*/  NOP ;  /* 0x0000000000007918 */ /* 0x000fc00000000000 */
        /* <DEDUP_REMOVED lines=14> */
.L_x_16:


//--------------------- .text._Z14prepare_pointsP6__halfS0_Pj --------------------------
	.section	.text._Z14prepare_pointsP6__halfS0_Pj,"ax",@progbits
	.align	128
        .global         _Z14prepare_pointsP6__halfS0_Pj
        .type           _Z14prepare_pointsP6__halfS0_Pj,@function
        .size           _Z14prepare_pointsP6__halfS0_Pj,(.L_x_15 - _Z14prepare_pointsP6__halfS0_Pj)
        .other          _Z14prepare_pointsP6__halfS0_Pj,@"STO_CUDA_ENTRY STV_DEFAULT"
_Z14prepare_pointsP6__halfS0_Pj:
.text._Z14prepare_pointsP6__halfS0_Pj:
[----:B------:R-:W-:Y:S01]  /*0000*/  LDC R1, c[0x0][0x37c] ;  /* 0x0000df00ff017b82 */ /* 0x000fe20000000800 */
[----:B------:R-:W0:Y:S07]  /*0010*/  S2R R3, SR_TID.X ;  /* 0x0000000000037919 */ /* 0x000e2e0000002100 */
[----:B------:R-:W0:Y:S01]  /*0020*/  S2UR UR6, SR_CTAID.X ;  /* 0x00000000000679c3 */ /* 0x000e220000002500 */
[----:B------:R-:W1:Y:S07]  /*0030*/  LDCU.64 UR4, c[0x0][0x358] ;  /* 0x00006b00ff0477ac */ /* 0x000e6e0008000a00 */
[----:B------:R-:W0:Y:S08]  /*0040*/  LDC R0, c[0x0][0x360] ;  /* 0x0000d800ff007b82 */ /* 0x000e300000000800 */
[----:B------:R-:W2:Y:S01]  /*0050*/  LDC.64 R6, c[0x0][0x390] ;  /* 0x0000e400ff067b82 */ /* 0x000ea20000000a00 */
[----:B0-----:R-:W-:-:S04]  /*0060*/  IMAD R0, R0, UR6, R3 ;  /* 0x0000000600007c24 */ /* 0x001fc8000f8e0203 */
[----:B--2---:R-:W-:-:S05]  /*0070*/  IMAD.WIDE R6, R0, 0x4, R6 ;  /* 0x0000000400067825 */ /* 0x004fca00078e0206 */
[----:B-1----:R-:W2:Y:S01]  /*0080*/  LDG.E R10, desc[UR4][R6.64] ;  /* 0x00000004060a7981 */ /* 0x002ea2000c1e1900 */
[----:B------:R-:W0:Y:S01]  /*0090*/  MUFU.RCP64H R5, 4.29496524800000000000e+09 ;  /* 0x41efffff00057908 */ /* 0x000e220000001800 */
[----:B------:R-:W-:Y:S01]  /*00a0*/  IMAD.MOV.U32 R2, RZ, RZ, -0x200000 ;  /* 0xffe00000ff027424 */ /* 0x000fe200078e00ff */
[----:B------:R-:W-:Y:S01]  /*00b0*/  BSSY.RECONVERGENT B0, `(.L_x_1) ;  /* 0x000001d000007945 */ /* 0x000fe20003800200 */
[----:B------:R-:W-:Y:S02]  /*00c0*/  IMAD.MOV.U32 R3, RZ, RZ, 0x41efffff ;  /* 0x41efffffff037424 */ /* 0x000fe400078e00ff */
[----:B------:R-:W-:-:S06]  /*00d0*/  IMAD.MOV.U32 R4, RZ, RZ, 0x1 ;  /* 0x00000001ff047424 */ /* 0x000fcc00078e00ff */
[----:B0-----:R-:W-:-:S08]  /*00e0*/  DFMA R8, R4, -R2, 1 ;  /* 0x3ff000000408742b */ /* 0x001fd00000000802 */
[----:B------:R-:W-:-:S08]  /*00f0*/  DFMA R8, R8, R8, R8 ;  /* 0x000000080808722b */ /* 0x000fd00000000008 */
[----:B------:R-:W-:Y:S01]  /*0100*/  DFMA R8, R4, R8, R4 ;  /* 0x000000080408722b */ /* 0x000fe20000000004 */
[----:B--2---:R-:W-:-:S05]  /*0110*/  IMAD.SHL.U32 R11, R10, 0x2000, RZ ;  /* 0x000020000a0b7824 */ /* 0x004fca00078e00ff */
[----:B------:R-:W-:-:S04]  /*0120*/  LOP3.LUT R11, R11, R10, RZ, 0x3c, !PT ;  /* 0x0000000a0b0b7212 */ /* 0x000fc800078e3cff */
[----:B------:R-:W-:-:S04]  /*0130*/  SHF.R.U32.HI R10, RZ, 0x11, R11 ;  /* 0x00000011ff0a7819 */ /* 0x000fc8000001160b */
[----:B------:R-:W-:-:S05]  /*0140*/  LOP3.LUT R10, R10, R11, RZ, 0x3c, !PT ;  /* 0x0000000b0a0a7212 */ /* 0x000fca00078e3cff */
[----:B------:R-:W-:-:S05]  /*0150*/  IMAD.SHL.U32 R5, R10, 0x20, RZ ;  /* 0x000000200a057824 */ /* 0x000fca00078e00ff */
[----:B------:R-:W-:Y:S01]  /*0160*/  LOP3.LUT R13, R5, R10, RZ, 0x3c, !PT ;  /* 0x0000000a050d7212 */ /* 0x000fe200078e3cff */
[----:B------:R-:W-:-:S03]  /*0170*/  DFMA R10, R8, -R2, 1 ;  /* 0x3ff00000080a742b */ /* 0x000fc60000000802 */
[----:B------:R-:W0:Y:S01]  /*0180*/  I2F.F64.U32 R4, R13 ;  /* 0x0000000d00047312 */ /* 0x000e220000201800 */
[----:B------:R1:W-:Y:S04]  /*0190*/  STG.E desc[UR4][R6.64], R13 ;  /* 0x0000000d06007986 */ /* 0x0003e8000c101904 */
[----:B------:R-:W-:-:S08]  /*01a0*/  DFMA R10, R8, R10, R8 ;  /* 0x0000000a080a722b */ /* 0x000fd00000000008 */
[----:B0-----:R-:W-:Y:S01]  /*01b0*/  DMUL R8, R4, R10 ;  /* 0x0000000a04087228 */ /* 0x001fe20000000000 */
[----:B------:R-:W-:-:S07]  /*01c0*/  FSETP.GEU.AND P1, PT, |R5|, 6.5827683646048100446e-37, PT ;  /* 0x036000000500780b */ /* 0x000fce0003f2e200 */
[----:B------:R-:W-:-:S08]  /*01d0*/  DFMA R2, R8, -R2, R4 ;  /* 0x800000020802722b */ /* 0x000fd00000000004 */
[----:B------:R-:W-:-:S10]  /*01e0*/  DFMA R2, R10, R2, R8 ;  /* 0x000000020a02722b */ /* 0x000fd40000000008 */
[----:B------:R-:W-:-:S05]  /*01f0*/  FFMA R8, RZ, 29.999998092651367188, R3 ;  /* 0x41efffffff087823 */ /* 0x000fca0000000003 */
[----:B------:R-:W-:-:S13]  /*0200*/  FSETP.GT.AND P0, PT, |R8|, 1.469367938527859385e-39, PT ;  /* 0x001000000800780b */ /* 0x000fda0003f04200 */
[----:B-1----:R-:W-:Y:S05]  /*0210*/  @P0 BRA P1, `(.L_x_2) ;  /* 0x0000000000180947 */ /* 0x002fea0000800000 */
[----:B------:R-:W-:Y:S01]  /*0220*/  IMAD.MOV.U32 R2, RZ, RZ, R4 ;  /* 0x000000ffff027224 */ /* 0x000fe200078e0004 */
[----:B------:R-:W-:Y:S01]  /*0230*/  MOV R12, 0x280 ;  /* 0x00000280000c7802 */ /* 0x000fe20000000f00 */
[----:B------:R-:W-:Y:S02]  /*0240*/  IMAD.MOV.U32 R3, RZ, RZ, R5 ;  /* 0x000000ffff037224 */ /* 0x000fe400078e0005 */
[----:B------:R-:W-:Y:S02]  /*0250*/  IMAD.MOV.U32 R8, RZ, RZ, -0x200000 ;  /* 0xffe00000ff087424 */ /* 0x000fe400078e00ff */
[----:B------:R-:W-:-:S07]  /*0260*/  IMAD.MOV.U32 R9, RZ, RZ, 0x41efffff ;  /* 0x41efffffff097424 */ /* 0x000fce00078e00ff */
[----:B------:R-:W-:Y:S05]  /*0270*/  CALL.REL.NOINC `($__internal_0_$__cuda_sm20_div_rn_f64_full) ;  /* 0x00000004006c7944 */ /* 0x000fea0003c00000 */
.L_x_2:
[----:B------:R-:W-:Y:S05]  /*0280*/  BSYNC.RECONVERGENT B0 ;  /* 0x0000000000007941 */ /* 0x000fea0003800200 */
.L_x_1:
[----:B------:R-:W0:Y:S01]  /*0290*/  MUFU.RCP64H R5, 10 ;  /* 0x4024000000057908 */ /* 0x000e220000001800 */
[----:B------:R-:W-:Y:S01]  /*02a0*/  IMAD.MOV.U32 R10, RZ, RZ, 0x0 ;  /* 0x00000000ff0a7424 */ /* 0x000fe200078e00ff */
[----:B------:R-:W-:Y:S01]  /*02b0*/  MOV R4, 0x1 ;  /* 0x0000000100047802 */ /* 0x000fe20000000f00 */
[----:B------:R-:W-:Y:S01]  /*02c0*/  IMAD.MOV.U32 R11, RZ, RZ, 0x40240000 ;  /* 0x40240000ff0b7424 */ /* 0x000fe200078e00ff */
[----:B------:R-:W-:Y:S01]  /*02d0*/  FSETP.GEU.AND P1, PT, |R3|, 6.5827683646048100446e-37, PT ;  /* 0x036000000300780b */ /* 0x000fe20003f2e200 */
[----:B------:R-:W-:Y:S04]  /*02e0*/  BSSY.RECONVERGENT B0, `(.L_x_3) ;  /* 0x0000012000007945 */ /* 0x000fe80003800200 */
[----:B0-----:R-:W-:-:S08]  /*02f0*/  DFMA R8, R4, -R10, 1 ;  /* 0x3ff000000408742b */ /* 0x001fd0000000080a */
[----:B------:R-:W-:-:S08]  /*0300*/  DFMA R8, R8, R8, R8 ;  /* 0x000000080808722b */ /* 0x000fd00000000008 */
[----:B------:R-:W-:-:S08]  /*0310*/  DFMA R8, R4, R8, R4 ;  /* 0x000000080408722b */ /* 0x000fd00000000004 */
[----:B------:R-:W-:-:S08]  /*0320*/  DFMA R4, R8, -R10, 1 ;  /* 0x3ff000000804742b */ /* 0x000fd0000000080a */
[----:B------:R-:W-:-:S08]  /*0330*/  DFMA R4, R8, R4, R8 ;  /* 0x000000040804722b */ /* 0x000fd00000000008 */
[----:B------:R-:W-:-:S08]  /*0340*/  DMUL R8, R4, R2 ;  /* 0x0000000204087228 */ /* 0x000fd00000000000 */
[----:B------:R-:W-:-:S08]  /*0350*/  DFMA R10, R8, -10, R2 ;  /* 0xc0240000080a782b */ /* 0x000fd00000000002 */
[----:B------:R-:W-:-:S10]  /*0360*/  DFMA R4, R4, R10, R8 ;  /* 0x0000000a0404722b */ /* 0x000fd40000000008 */
[----:B------:R-:W-:-:S05]  /*0370*/  FFMA R8, RZ, 2.5625, R5 ;  /* 0x40240000ff087823 */ /* 0x000fca0000000005 */
[----:B------:R-:W-:-:S13]  /*0380*/  FSETP.GT.AND P0, PT, |R8|, 1.469367938527859385e-39, PT ;  /* 0x001000000800780b */ /* 0x000fda0003f04200 */
[----:B------:R-:W-:Y:S05]  /*0390*/  @P0 BRA P1, `(.L_x_4) ;  /* 0x0000000000180947 */ /* 0x000fea0000800000 */
[----:B------:R-:W-:Y:S01]  /*03a0*/  IMAD.MOV.U32 R8, RZ, RZ, RZ ;  /* 0x000000ffff087224 */ /* 0x000fe200078e00ff */
[----:B------:R-:W-:Y:S01]  /*03b0*/  MOV R12, 0x3e0 ;  /* 0x000003e0000c7802 */ /* 0x000fe20000000f00 */
[----:B------:R-:W-:-:S07]  /*03c0*/  IMAD.MOV.U32 R9, RZ, RZ, 0x40240000 ;  /* 0x40240000ff097424 */ /* 0x000fce00078e00ff */
[----:B------:R-:W-:Y:S05]  /*03d0*/  CALL.REL.NOINC `($__internal_0_$__cuda_sm20_div_rn_f64_full) ;  /* 0x0000000400147944 */ /* 0x000fea0003c00000 */
[----:B------:R-:W-:Y:S02]  /*03e0*/  IMAD.MOV.U32 R4, RZ, RZ, R2 ;  /* 0x000000ffff047224 */ /* 0x000fe400078e0002 */
[----:B------:R-:W-:-:S07]  /*03f0*/  IMAD.MOV.U32 R5, RZ, RZ, R3 ;  /* 0x000000ffff057224 */ /* 0x000fce00078e0003 */
.L_x_4:
[----:B------:R-:W-:Y:S05]  /*0400*/  BSYNC.RECONVERGENT B0 ;  /* 0x0000000000007941 */ /* 0x000fea0003800200 */
.L_x_3:
[----:B------:R-:W0:Y:S01]  /*0410*/  LDC.64 R8, c[0x0][0x380] ;  /* 0x0000e000ff087b82 */ /* 0x000e220000000a00 */
[----:B------:R-:W1:Y:S01]  /*0420*/  F2F.F16.F64 R5, R4 ;  /* 0x0000000400057310 */ /* 0x000e620000300800 */
[----:B0-----:R-:W-:-:S05]  /*0430*/  IMAD.WIDE R8, R0, 0x2, R8 ;  /* 0x0000000200087825 */ /* 0x001fca00078e0208 */
[----:B-1----:R0:W-:Y:S04]  /*0440*/  STG.E.U16 desc[UR4][R8.64], R5 ;  /* 0x0000000508007986 */ /* 0x0021e8000c101504 */
[----:B------:R-:W2:Y:S01]  /*0450*/  LDG.E R14, desc[UR4][R6.64] ;  /* 0x00000004060e7981 */ /* 0x000ea2000c1e1900 */
[----:B------:R-:W1:Y:S01]  /*0460*/  MUFU.RCP64H R11, 4.29496524800000000000e+09 ;  /* 0x41efffff000b7908 */ /* 0x000e620000001800 */
[----:B------:R-:W-:Y:S01]  /*0470*/  IMAD.MOV.U32 R2, RZ, RZ, -0x200000 ;  /* 0xffe00000ff027424 */ /* 0x000fe200078e00ff */
[----:B------:R-:W-:Y:S01]  /*0480*/  BSSY.RECONVERGENT B0, `(.L_x_5) ;  /* 0x000001d000007945 */ /* 0x000fe20003800200 */
[----:B------:R-:W-:Y:S02]  /*0490*/  IMAD.MOV.U32 R3, RZ, RZ, 0x41efffff ;  /* 0x41efffffff037424 */ /* 0x000fe400078e00ff */
[----:B------:R-:W-:-:S06]  /*04a0*/  IMAD.MOV.U32 R10, RZ, RZ, 0x1 ;  /* 0x00000001ff0a7424 */ /* 0x000fcc00078e00ff */
[----:B-1----:R-:W-:-:S08]  /*04b0*/  DFMA R12, R10, -R2, 1 ;  /* 0x3ff000000a0c742b */ /* 0x002fd00000000802 */
[----:B------:R-:W-:-:S08]  /*04c0*/  DFMA R12, R12, R12, R12 ;  /* 0x0000000c0c0c722b */ /* 0x000fd0000000000c */
[----:B------:R-:W-:-:S08]  /*04d0*/  DFMA R12, R10, R12, R10 ;  /* 0x0000000c0a0c722b */ /* 0x000fd0000000000a */
[----:B0-----:R-:W-:-:S08]  /*04e0*/  DFMA R8, R12, -R2, 1 ;  /* 0x3ff000000c08742b */ /* 0x001fd00000000802 */
[----:B------:R-:W-:Y:S01]  /*04f0*/  DFMA R12, R12, R8, R12 ;  /* 0x000000080c0c722b */ /* 0x000fe2000000000c */
[----:B--2---:R-:W-:-:S05]  /*0500*/  IMAD.SHL.U32 R15, R14, 0x2000, RZ ;  /* 0x000020000e0f7824 */ /* 0x004fca00078e00ff */
[----:B------:R-:W-:-:S04]  /*0510*/  LOP3.LUT R15, R15, R14, RZ, 0x3c, !PT ;  /* 0x0000000e0f0f7212 */ /* 0x000fc800078e3cff */
[----:B------:R-:W-:-:S04]  /*0520*/  SHF.R.U32.HI R4, RZ, 0x11, R15 ;  /* 0x00000011ff047819 */ /* 0x000fc8000001160f */
[----:B------:R-:W-:-:S05]  /*0530*/  LOP3.LUT R4, R4, R15, RZ, 0x3c, !PT ;  /* 0x0000000f04047212 */ /* 0x000fca00078e3cff */
[----:B------:R-:W-:-:S05]  /*0540*/  IMAD.SHL.U32 R5, R4, 0x20, RZ ;  /* 0x0000002004057824 */ /* 0x000fca00078e00ff */
[----:B------:R-:W-:-:S04]  /*0550*/  LOP3.LUT R11, R5, R4, RZ, 0x3c, !PT ;  /* 0x00000004050b7212 */ /* 0x000fc800078e3cff */
[----:B------:R-:W0:Y:S01]  /*0560*/  I2F.F64.U32 R4, R11 ;  /* 0x0000000b00047312 */ /* 0x000e220000201800 */
[----:B------:R1:W-:Y:S01]  /*0570*/  STG.E desc[UR4][R6.64], R11 ;  /* 0x0000000b06007986 */ /* 0x0003e2000c101904 */
[----:B0-----:R-:W-:Y:S01]  /*0580*/  DMUL R8, R12, R4 ;  /* 0x000000040c087228 */ /* 0x001fe20000000000 */
[----:B------:R-:W-:-:S07]  /*0590*/  FSETP.GEU.AND P1, PT, |R5|, 6.5827683646048100446e-37, PT ;  /* 0x036000000500780b */ /* 0x000fce0003f2e200 */
[----:B------:R-:W-:-:S08]  /*05a0*/  DFMA R2, R8, -R2, R4 ;  /* 0x800000020802722b */ /* 0x000fd00000000004 */
[----:B------:R-:W-:-:S10]  /*05b0*/  DFMA R2, R12, R2, R8 ;  /* 0x000000020c02722b */ /* 0x000fd40000000008 */
[----:B------:R-:W-:-:S05]  /*05c0*/  FFMA R8, RZ, 29.999998092651367188, R3 ;  /* 0x41efffffff087823 */ /* 0x000fca0000000003 */
[----:B------:R-:W-:-:S13]  /*05d0*/  FSETP.GT.AND P0, PT, |R8|, 1.469367938527859385e-39, PT ;  /* 0x001000000800780b */ /* 0x000fda0003f04200 */
[----:B-1----:R-:W-:Y:S05]  /*05e0*/  @P0 BRA P1, `(.L_x_6) ;  /* 0x0000000000180947 */ /* 0x002fea0000800000 */
[----:B------:R-:W-:Y:S01]  /*05f0*/  MOV R2, R4 ;  /* 0x0000000400027202 */ /* 0x000fe20000000f00 */
[----:B------:R-:W-:Y:S01]  /*0600*/  IMAD.MOV.U32 R3, RZ, RZ, R5 ;  /* 0x000000ffff037224 */ /* 0x000fe200078e0005 */
[----:B------:R-:W-:Y:S01]  /*0610*/  MOV R12, 0x650 ;  /* 0x00000650000c7802 */ /* 0x000fe20000000f00 */
[----:B------:R-:W-:Y:S02]  /*0620*/  IMAD.MOV.U32 R8, RZ, RZ, -0x200000 ;  /* 0xffe00000ff087424 */ /* 0x000fe400078e00ff */
[----:B------:R-:W-:-:S07]  /*0630*/  IMAD.MOV.U32 R9, RZ, RZ, 0x41efffff ;  /* 0x41efffffff097424 */ /* 0x000fce00078e00ff */
[----:B------:R-:W-:Y:S05]  /*0640*/  CALL.REL.NOINC `($__internal_0_$__cuda_sm20_div_rn_f64_full) ;  /* 0x0000000000787944 */ /* 0x000fea0003c00000 */
.L_x_6:
[----:B------:R-:W-:Y:S05]  /*0650*/  BSYNC.RECONVERGENT B0 ;  /* 0x0000000000007941 */ /* 0x000fea0003800200 */
.L_x_5:
[----:B------:R-:W0:Y:S01]  /*0660*/  MUFU.RCP64H R5, 10 ;  /* 0x4024000000057908 */ /* 0x000e220000001800 */
[----:B------:R-:W-:Y:S01]  /*0670*/  IMAD.MOV.U32 R6, RZ, RZ, 0x0 ;  /* 0x00000000ff067424 */ /* 0x000fe200078e00ff */
[----:B------:R-:W-:Y:S01]  /*0680*/  FSETP.GEU.AND P1, PT, |R3|, 6.5827683646048100446e-37, PT ;  /* 0x036000000300780b */ /* 0x000fe20003f2e200 */
[----:B------:R-:W-:Y:S01]  /*0690*/  IMAD.MOV.U32 R7, RZ, RZ, 0x40240000 ;  /* 0x40240000ff077424 */ /* 0x000fe200078e00ff */
[----:B------:R-:W-:Y:S01]  /*06a0*/  BSSY.RECONVERGENT B0, `(.L_x_7) ;  /* 0x0000013000007945 */ /* 0x000fe20003800200 */
[----:B------:R-:W-:-:S06]  /*06b0*/  IMAD.MOV.U32 R4, RZ, RZ, 0x1 ;  /* 0x00000001ff047424 */ /* 0x000fcc00078e00ff */
        /* <DEDUP_REMOVED lines=15> */
[----:B------:R-:W-:Y:S01]  /*07b0*/  IMAD.MOV.U32 R4, RZ, RZ, R2 ;  /* 0x000000ffff047224 */ /* 0x000fe200078e0002 */
[----:B------:R-:W-:-:S07]  /*07c0*/  MOV R5, R3 ;  /* 0x0000000300057202 */ /* 0x000fce0000000f00 */
.L_x_8:
[----:B------:R-:W-:Y:S05]  /*07d0*/  BSYNC.RECONVERGENT B0 ;  /* 0x0000000000007941 */ /* 0x000fea0003800200 */
.L_x_7:
[----:B------:R-:W0:Y:S01]  /*07e0*/  LDC.64 R2, c[0x0][0x388] ;  /* 0x0000e200ff027b82 */ /* 0x000e220000000a00 */
[----:B------:R-:W1:Y:S01]  /*07f0*/  F2F.F16.F64 R5, R4 ;  /* 0x0000000400057310 */ /* 0x000e620000300800 */
[----:B0-----:R-:W-:-:S05]  /*0800*/  IMAD.WIDE R2, R0, 0x2, R2 ;  /* 0x0000000200027825 */ /* 0x001fca00078e0202 */
[----:B-1----:R-:W-:Y:S01]  /*0810*/  STG.E.U16 desc[UR4][R2.64], R5 ;  /* 0x0000000502007986 */ /* 0x002fe2000c101504 */
[----:B------:R-:W-:Y:S05]  /*0820*/  EXIT ;  /* 0x000000000000794d */ /* 0x000fea0003800000 */
        .weak           $__internal_0_$__cuda_sm20_div_rn_f64_full
        .type           $__internal_0_$__cuda_sm20_div_rn_f64_full,@function
        .size           $__internal_0_$__cuda_sm20_div_rn_f64_full,(.L_x_15 - $__internal_0_$__cuda_sm20_div_rn_f64_full)
$__internal_0_$__cuda_sm20_div_rn_f64_full:
[C---:B------:R-:W-:Y:S01]  /*0830*/  FSETP.GEU.AND P0, PT, |R9|.reuse, 1.469367938527859385e-39, PT ;  /* 0x001000000900780b */ /* 0x040fe20003f0e200 */
[----:B------:R-:W-:Y:S01]  /*0840*/  IMAD.MOV.U32 R11, RZ, RZ, R3 ;  /* 0x000000ffff0b7224 */ /* 0x000fe200078e0003 */
[C---:B------:R-:W-:Y:S01]  /*0850*/  LOP3.LUT R4, R9.reuse, 0x800fffff, RZ, 0xc0, !PT ;  /* 0x800fffff09047812 */ /* 0x040fe200078ec0ff */
[----:B------:R-:W-:Y:S01]  /*0860*/  IMAD.MOV.U32 R18, RZ, RZ, 0x1 ;  /* 0x00000001ff127424 */ /* 0x000fe200078e00ff */
[----:B------:R-:W-:Y:S01]  /*0870*/  LOP3.LUT R16, R9, 0x7ff00000, RZ, 0xc0, !PT ;  /* 0x7ff0000009107812 */ /* 0x000fe200078ec0ff */
[----:B------:R-:W-:Y:S01]  /*0880*/  IMAD.MOV.U32 R10, RZ, RZ, R2 ;  /* 0x000000ffff0a7224 */ /* 0x000fe200078e0002 */
[----:B------:R-:W-:Y:S01]  /*0890*/  LOP3.LUT R5, R4, 0x3ff00000, RZ, 0xfc, !PT ;  /* 0x3ff0000004057812 */ /* 0x000fe200078efcff */
[----:B------:R-:W-:Y:S01]  /*08a0*/  IMAD.MOV.U32 R4, RZ, RZ, R8 ;  /* 0x000000ffff047224 */ /* 0x000fe200078e0008 */
[C---:B------:R-:W-:Y:S01]  /*08b0*/  FSETP.GEU.AND P2, PT, |R11|.reuse, 1.469367938527859385e-39, PT ;  /* 0x001000000b00780b */ /* 0x040fe20003f4e200 */
[----:B------:R-:W-:Y:S01]  /*08c0*/  BSSY.RECONVERGENT B1, `(.L_x_9) ;  /* 0x0000051000017945 */ /* 0x000fe20003800200 */
[----:B------:R-:W-:-:S03]  /*08d0*/  LOP3.LUT R13, R11, 0x7ff00000, RZ, 0xc0, !PT ;  /* 0x7ff000000b0d7812 */ /* 0x000fc600078ec0ff */
[----:B------:R-:W-:Y:S01]  /*08e0*/  @!P0 DMUL R4, R8, 8.98846567431157953865e+307 ;  /* 0x7fe0000008048828 */ /* 0x000fe20000000000 */
[----:B------:R-:W-:-:S05]  /*08f0*/  ISETP.GE.U32.AND P1, PT, R13, R16, PT ;  /* 0x000000100d00720c */ /* 0x000fca0003f26070 */
[----:B------:R-:W0:Y:S02]  /*0900*/  MUFU.RCP64H R19, R5 ;  /* 0x0000000500137308 */ /* 0x000e240000001800 */
[----:B------:R-:W-:Y:S01]  /*0910*/  @!P2 LOP3.LUT R14, R9, 0x7ff00000, RZ, 0xc0, !PT ;  /* 0x7ff00000090ea812 */ /* 0x000fe200078ec0ff */
[----:B------:R-:W-:-:S03]  /*0920*/  @!P2 IMAD.MOV.U32 R20, RZ, RZ, RZ ;  /* 0x000000ffff14a224 */ /* 0x000fc600078e00ff */
[----:B------:R-:W-:Y:S01]  /*0930*/  @!P2 ISETP.GE.U32.AND P3, PT, R13, R14, PT ;  /* 0x0000000e0d00a20c */ /* 0x000fe20003f66070 */
[----:B------:R-:W-:-:S05]  /*0940*/  IMAD.MOV.U32 R14, RZ, RZ, 0x1ca00000 ;  /* 0x1ca00000ff0e7424 */ /* 0x000fca00078e00ff */
[----:B------:R-:W-:-:S04]  /*0950*/  @!P2 SEL R15, R14, 0x63400000, !P3 ;  /* 0x634000000e0fa807 */ /* 0x000fc80005800000 */
[----:B------:R-:W-:Y:S01]  /*0960*/  @!P2 LOP3.LUT R15, R15, 0x80000000, R11, 0xf8, !PT ;  /* 0x800000000f0fa812 */ /* 0x000fe200078ef80b */
[----:B0-----:R-:W-:-:S03]  /*0970*/  DFMA R2, R18, -R4, 1 ;  /* 0x3ff000001202742b */ /* 0x001fc60000000804 */
[----:B------:R-:W-:-:S05]  /*0980*/  @!P2 LOP3.LUT R21, R15, 0x100000, RZ, 0xfc, !PT ;  /* 0x001000000f15a812 */ /* 0x000fca00078efcff */
[----:B------:R-:W-:-:S08]  /*0990*/  DFMA R2, R2, R2, R2 ;  /* 0x000000020202722b */ /* 0x000fd00000000002 */
[----:B------:R-:W-:Y:S01]  /*09a0*/  DFMA R18, R18, R2, R18 ;  /* 0x000000021212722b */ /* 0x000fe20000000012 */
[----:B------:R-:W-:Y:S01]  /*09b0*/  SEL R3, R14, 0x63400000, !P1 ;  /* 0x634000000e037807 */ /* 0x000fe20004800000 */
[----:B------:R-:W-:-:S03]  /*09c0*/  IMAD.MOV.U32 R2, RZ, RZ, R10 ;  /* 0x000000ffff027224 */ /* 0x000fc600078e000a */
[----:B------:R-:W-:-:S03]  /*09d0*/  LOP3.LUT R3, R3, 0x800fffff, R11, 0xf8, !PT ;  /* 0x800fffff03037812 */ /* 0x000fc600078ef80b */
[----:B------:R-:W-:-:S03]  /*09e0*/  DFMA R22, R18, -R4, 1 ;  /* 0x3ff000001216742b */ /* 0x000fc60000000804 */
[----:B------:R-:W-:-:S05]  /*09f0*/  @!P2 DFMA R2, R2, 2, -R20 ;  /* 0x400000000202a82b */ /* 0x000fca0000000814 */
[----:B------:R-:W-:Y:S01]  /*0a00*/  DFMA R18, R18, R22, R18 ;  /* 0x000000161212722b */ /* 0x000fe20000000012 */
[----:B------:R-:W-:Y:S02]  /*0a10*/  IMAD.MOV.U32 R23, RZ, RZ, R13 ;  /* 0x000000ffff177224 */ /* 0x000fe400078e000d */
[----:B------:R-:W-:Y:S01]  /*0a20*/  IMAD.MOV.U32 R22, RZ, RZ, R16 ;  /* 0x000000ffff167224 */ /* 0x000fe200078e0010 */
[----:B------:R-:W-:Y:S02]  /*0a30*/  @!P0 LOP3.LUT R22, R5, 0x7ff00000, RZ, 0xc0, !PT ;  /* 0x7ff0000005168812 */ /* 0x000fe400078ec0ff */
[----:B------:R-:W-:Y:S02]  /*0a40*/  @!P2 LOP3.LUT R23, R3, 0x7ff00000, RZ, 0xc0, !PT ;  /* 0x7ff000000317a812 */ /* 0x000fe400078ec0ff */
[----:B------:R-:W-:Y:S01]  /*0a50*/  DMUL R20, R18, R2 ;  /* 0x0000000212147228 */ /* 0x000fe20000000000 */
[----:B------:R-:W-:Y:S01]  /*0a60*/  VIADD R24, R22, 0xffffffff ;  /* 0xffffffff16187836 */ /* 0x000fe20000000000 */
[----:B------:R-:W-:-:S04]  /*0a70*/  IADD3 R15, PT, PT, R23, -0x1, RZ ;  /* 0xffffffff170f7810 */ /* 0x000fc80007ffe0ff */
[----:B------:R-:W-:Y:S02]  /*0a80*/  ISETP.GT.U32.AND P0, PT, R15, 0x7feffffe, PT ;  /* 0x7feffffe0f00780c */ /* 0x000fe40003f04070 */
[----:B------:R-:W-:Y:S02]  /*0a90*/  DFMA R16, R20, -R4, R2 ;  /* 0x800000041410722b */ /* 0x000fe40000000002 */
[----:B------:R-:W-:-:S06]  /*0aa0*/  ISETP.GT.U32.OR P0, PT, R24, 0x7feffffe, P0 ;  /* 0x7feffffe1800780c */ /* 0x000fcc0000704470 */
[----:B------:R-:W-:-:S07]  /*0ab0*/  DFMA R16, R18, R16, R20 ;  /* 0x000000101210722b */ /* 0x000fce0000000014 */
[----:B------:R-:W-:Y:S05]  /*0ac0*/  @P0 BRA `(.L_x_10) ;  /* 0x00000000006c0947 */ /* 0x000fea0003800000 */
[----:B------:R-:W-:-:S04]  /*0ad0*/  LOP3.LUT R18, R9, 0x7ff00000, RZ, 0xc0, !PT ;  /* 0x7ff0000009127812 */ /* 0x000fc800078ec0ff */
[CC--:B------:R-:W-:Y:S02]  /*0ae0*/  VIADDMNMX R10, R13.reuse, -R18.reuse, 0xb9600000, !PT ;  /* 0xb96000000d0a7446 */ /* 0x0c0fe40007800912 */
[----:B------:R-:W-:Y:S02]  /*0af0*/  ISETP.GE.U32.AND P0, PT, R13, R18, PT ;  /* 0x000000120d00720c */ /* 0x000fe40003f06070 */
[----:B------:R-:W-:Y:S02]  /*0b00*/  VIMNMX R10, PT, PT, R10, 0x46a00000, PT ;  /* 0x46a000000a0a7848 */ /* 0x000fe40003fe0100 */
[----:B------:R-:W-:-:S05]  /*0b10*/  SEL R13, R14, 0x63400000, !P0 ;  /* 0x634000000e0d7807 */ /* 0x000fca0004000000 */
[----:B------:R-:W-:Y:S02]  /*0b20*/  IMAD.IADD R13, R10, 0x1, -R13 ;  /* 0x000000010a0d7824 */ /* 0x000fe400078e0a0d */
[----:B------:R-:W-:Y:S02]  /*0b30*/  IMAD.MOV.U32 R10, RZ, RZ, RZ ;  /* 0x000000ffff0a7224 */ /* 0x000fe400078e00ff */
[----:B------:R-:W-:-:S06]  /*0b40*/  VIADD R11, R13, 0x7fe00000 ;  /* 0x7fe000000d0b7836 */ /* 0x000fcc0000000000 */
[----:B------:R-:W-:-:S10]  /*0b50*/  DMUL R14, R16, R10 ;  /* 0x0000000a100e7228 */ /* 0x000fd40000000000 */
[----:B------:R-:W-:-:S13]  /*0b60*/  FSETP.GTU.AND P0, PT, |R15|, 1.469367938527859385e-39, PT ;  /* 0x001000000f00780b */ /* 0x000fda0003f0c200 */
[----:B------:R-:W-:Y:S05]  /*0b70*/  @P0 BRA `(.L_x_11) ;  /* 0x0000000000940947 */ /* 0x000fea0003800000 */
[----:B------:R-:W-:Y:S01]  /*0b80*/  DFMA R2, R16, -R4, R2 ;  /* 0x800000041002722b */ /* 0x000fe20000000002 */
[----:B------:R-:W-:-:S09]  /*0b90*/  IMAD.MOV.U32 R10, RZ, RZ, RZ ;  /* 0x000000ffff0a7224 */ /* 0x000fd200078e00ff */
[C---:B------:R-:W-:Y:S02]  /*0ba0*/  FSETP.NEU.AND P0, PT, R3.reuse, RZ, PT ;  /* 0x000000ff0300720b */ /* 0x040fe40003f0d000 */
[----:B------:R-:W-:-:S04]  /*0bb0*/  LOP3.LUT R9, R3, 0x80000000, R9, 0x48, !PT ;  /* 0x8000000003097812 */ /* 0x000fc800078e4809 */
[----:B------:R-:W-:-:S07]  /*0bc0*/  LOP3.LUT R11, R9, R11, RZ, 0xfc, !PT ;  /* 0x0000000b090b7212 */ /* 0x000fce00078efcff */
[----:B------:R-:W-:Y:S05]  /*0bd0*/  @!P0 BRA `(.L_x_11) ;  /* 0x00000000007c8947 */ /* 0x000fea0003800000 */
[----:B------:R-:W-:Y:S01]  /*0be0*/  IMAD.MOV R3, RZ, RZ, -R13 ;  /* 0x000000ffff037224 */ /* 0x000fe200078e0a0d */
[----:B------:R-:W-:Y:S01]  /*0bf0*/  DMUL.RP R10, R16, R10 ;  /* 0x0000000a100a7228 */ /* 0x000fe20000008000 */
[----:B------:R-:W-:-:S06]  /*0c00*/  IMAD.MOV.U32 R2, RZ, RZ, RZ ;  /* 0x000000ffff027224 */ /* 0x000fcc00078e00ff */
[----:B------:R-:W-:-:S03]  /*0c10*/  DFMA R2, R14, -R2, R16 ;  /* 0x800000020e02722b */ /* 0x000fc60000000010 */
[----:B------:R-:W-:-:S03]  /*0c20*/  LOP3.LUT R9, R11, R9, RZ, 0x3c, !PT ;  /* 0x000000090b097212 */ /* 0x000fc600078e3cff */
[----:B------:R-:W-:-:S04]  /*0c30*/  IADD3 R2, PT, PT, -R13, -0x43300000, RZ ;  /* 0xbcd000000d027810 */ /* 0x000fc80007ffe1ff */
[----:B------:R-:W-:-:S04]  /*0c40*/  FSETP.NEU.AND P0, PT, |R3|, R2, PT ;  /* 0x000000020300720b */ /* 0x000fc80003f0d200 */
[----:B------:R-:W-:Y:S02]  /*0c50*/  FSEL R14, R10, R14, !P0 ;  /* 0x0000000e0a0e7208 */ /* 0x000fe40004000000 */
[----:B------:R-:W-:Y:S01]  /*0c60*/  FSEL R15, R9, R15, !P0 ;  /* 0x0000000f090f7208 */ /* 0x000fe20004000000 */
[----:B------:R-:W-:Y:S06]  /*0c70*/  BRA `(.L_x_11) ;  /* 0x0000000000547947 */ /* 0x000fec0003800000 */
.L_x_10:
[----:B------:R-:W-:-:S14]  /*0c80*/  DSETP.NAN.AND P0, PT, R10, R10, PT ;  /* 0x0000000a0a00722a */ /* 0x000fdc0003f08000 */
[----:B------:R-:W-:Y:S05]  /*0c90*/  @P0 BRA `(.L_x_12) ;  /* 0x0000000000440947 */ /* 0x000fea0003800000 */
[----:B------:R-:W-:-:S14]  /*0ca0*/  DSETP.NAN.AND P0, PT, R8, R8, PT ;  /* 0x000000080800722a */ /* 0x000fdc0003f08000 */
[----:B------:R-:W-:Y:S05]  /*0cb0*/  @P0 BRA `(.L_x_13) ;  /* 0x0000000000300947 */ /* 0x000fea0003800000 */
[----:B------:R-:W-:Y:S01]  /*0cc0*/  ISETP.NE.AND P0, PT, R23, R22, PT ;  /* 0x000000161700720c */ /* 0x000fe20003f05270 */
[----:B------:R-:W-:Y:S02]  /*0cd0*/  IMAD.MOV.U32 R14, RZ, RZ, 0x0 ;  /* 0x00000000ff0e7424 */ /* 0x000fe400078e00ff */
[----:B------:R-:W-:-:S10]  /*0ce0*/  IMAD.MOV.U32 R15, RZ, RZ, -0x80000 ;  /* 0xfff80000ff0f7424 */ /* 0x000fd400078e00ff */
[----:B------:R-:W-:Y:S05]  /*0cf0*/  @!P0 BRA `(.L_x_11) ;  /* 0x0000000000348947 */ /* 0x000fea0003800000 */
[----:B------:R-:W-:Y:S02]  /*0d00*/  ISETP.NE.AND P0, PT, R23, 0x7ff00000, PT ;  /* 0x7ff000001700780c */ /* 0x000fe40003f05270 */
[----:B------:R-:W-:Y:S02]  /*0d10*/  LOP3.LUT R15, R11, 0x80000000, R9, 0x48, !PT ;  /* 0x800000000b0f7812 */ /* 0x000fe400078e4809 */
[----:B------:R-:W-:-:S13]  /*0d20*/  ISETP.EQ.OR P0, PT, R22, RZ, !P0 ;  /* 0x000000ff1600720c */ /* 0x000fda0004702670 */
[----:B------:R-:W-:Y:S02]  /*0d30*/  @P0 LOP3.LUT R2, R15, 0x7ff00000, RZ, 0xfc, !PT ;  /* 0x7ff000000f020812 */ /* 0x000fe400078efcff */
[----:B------:R-:W-:Y:S01]  /*0d40*/  @!P0 MOV R14, RZ ;  /* 0x000000ff000e8202 */ /* 0x000fe20000000f00 */
[----:B------:R-:W-:Y:S02]  /*0d50*/  @P0 IMAD.MOV.U32 R14, RZ, RZ, RZ ;  /* 0x000000ffff0e0224 */ /* 0x000fe400078e00ff */
[----:B------:R-:W-:Y:S01]  /*0d60*/  @P0 IMAD.MOV.U32 R15, RZ, RZ, R2 ;  /* 0x000000ffff0f0224 */ /* 0x000fe200078e0002 */
[----:B------:R-:W-:Y:S06]  /*0d70*/  BRA `(.L_x_11) ;  /* 0x0000000000147947 */ /* 0x000fec0003800000 */
.L_x_13:
[----:B------:R-:W-:Y:S01]  /*0d80*/  LOP3.LUT R15, R9, 0x80000, RZ, 0xfc, !PT ;  /* 0x00080000090f7812 */ /* 0x000fe200078efcff */
[----:B------:R-:W-:Y:S01]  /*0d90*/  IMAD.MOV.U32 R14, RZ, RZ, R8 ;  /* 0x000000ffff0e7224 */ /* 0x000fe200078e0008 */
[----:B------:R-:W-:Y:S06]  /*0da0*/  BRA `(.L_x_11) ;  /* 0x0000000000087947 */ /* 0x000fec0003800000 */
.L_x_12:
[----:B------:R-:W-:Y:S01]  /*0db0*/  LOP3.LUT R15, R11, 0x80000, RZ, 0xfc, !PT ;  /* 0x000800000b0f7812 */ /* 0x000fe200078efcff */
[----:B------:R-:W-:-:S07]  /*0dc0*/  IMAD.MOV.U32 R14, RZ, RZ, R10 ;  /* 0x000000ffff0e7224 */ /* 0x000fce00078e000a */
.L_x_11:
[----:B------:R-:W-:Y:S05]  /*0dd0*/  BSYNC.RECONVERGENT B1 ;  /* 0x0000000000017941 */ /* 0x000fea0003800200 */
.L_x_9:
[----:B------:R-:W-:Y:S02]  /*0de0*/  IMAD.MOV.U32 R13, RZ, RZ, 0x0 ;  /* 0x00000000ff0d7424 */ /* 0x000fe400078e00ff */
[----:B------:R-:W-:Y:S02]  /*0df0*/  IMAD.MOV.U32 R2, RZ, RZ, R14 ;  /* 0x000000ffff027224 */ /* 0x000fe400078e000e */
[----:B------:R-:W-:Y:S01]  /*0e00*/  IMAD.MOV.U32 R3, RZ, RZ, R15 ;  /* 0x000000ffff037224 */ /* 0x000fe200078e000f */
[----:B------:R-:W-:Y:S06]  /*0e10*/  RET.REL.NODEC R12 `(_Z14prepare_pointsP6__halfS0_Pj) ;  /* 0xfffffff00c787950 */ /* 0x000fec0003c3ffff */
.L_x_14:
        /* <DEDUP_REMOVED lines=14> */
.L_x_15:


//--------------------- .nv.shared.reserved.0     --------------------------
	.section	.nv.shared.reserved.0,"aw",@nobits
	.weak		__nv_reservedSMEM_offset_0_alias
	.size		__nv_reservedSMEM_offset_0_alias, 0, 64
	.other		__nv_reservedSMEM_offset_0_alias,@"STO_CUDA_RESERVED_SHARED STV_DEFAULT"
__nv_reservedSMEM_offset_0_alias:
	.zero		0
	.zero		64


//--------------------- .nv.constant0._Z11UpdateTwiceP6__halfS0_S_S_S_S_ --------------------------
	.section	.nv.constant0._Z11UpdateTwiceP6__halfS0_S_S_S_S_,"a",@progbits
	.sectionflags	@""
	.align	4
.nv.constant0._Z11UpdateTwiceP6__halfS0_S_S_S_S_:
	.zero		920


//--------------------- .nv.constant0._Z14prepare_pointsP6__halfS0_Pj --------------------------
	.section	.nv.constant0._Z14prepare_pointsP6__halfS0_Pj,"a",@progbits
	.sectionflags	@""
	.align	4
.nv.constant0._Z14prepare_pointsP6__halfS0_Pj:
	.zero		920


//--------------------- SYMBOLS --------------------------

	.type		.nv.reservedSmem.offset0,@object
	.size		.nv.reservedSmem.offset0,0x4
